//
// Generated by NVIDIA NVVM Compiler
//
// Compiler Build ID: CL-36424714
// Cuda compilation tools, release 13.0, V13.0.88
// Based on NVVM 20.0.0
//

.version 9.0
.target sm_100
.address_size 64

	// .globl	_Z6conv2dPfS_S_iii

.visible .entry _Z6conv2dPfS_S_iii(
	.param .u64 .ptr .align 1 _Z6conv2dPfS_S_iii_param_0,
	.param .u64 .ptr .align 1 _Z6conv2dPfS_S_iii_param_1,
	.param .u64 .ptr .align 1 _Z6conv2dPfS_S_iii_param_2,
	.param .u32 _Z6conv2dPfS_S_iii_param_3,
	.param .u32 _Z6conv2dPfS_S_iii_param_4,
	.param .u32 _Z6conv2dPfS_S_iii_param_5
)
{


	ret;

}


// ===== COMPILED SASS (sm_100) =====

	.target	sm_100

	.elftype	@"ET_EXEC"


//--------------------- .note.nv.tkinfo           --------------------------
	.section	.note.nv.tkinfo,"",@"SHT_NOTE"
	.sectionflags	@"SHF_NOTE_NV_TKINFO"
	.tkinfo
        /*0018*/ 	.word	0x00000002
        /*0030*/ 	.string	""
        /*0030*/ 	.string	"ptxas"
        /*0030*/ 	.string	"Cuda compilation tools, release 13.0, V13.0.88"
        /*0030*/ 	.string	"Build cuda_13.0.r13.0/compiler.36424714_0"
        /*0030*/ 	.string	"-arch sm_100 -m 64 "



//--------------------- .note.nv.cuinfo           --------------------------
	.section	.note.nv.cuinfo,"",@"SHT_NOTE"
	.sectionflags	@"SHF_NOTE_NV_CUINFO"
        /*0018*/ 	.short	0x0002
        /*001a*/ 	.short	0x0064
        /*001c*/ 	.short	0x0082
	.zero		2


//--------------------- .nv.info                  --------------------------
	.section	.nv.info,"",@"SHT_CUDA_INFO"
	.align	4


	//----- nvinfo : EIATTR_REGCOUNT
	.align		4
        /*0000*/ 	.byte	0x04, 0x2f
        /*0002*/ 	.short	(.L_1 - .L_0)
	.align		4
.L_0:
        /*0004*/ 	.word	index@(_Z6conv2dPfS_S_iii)
        /*0008*/ 	.word	0x00000004


	//----- nvinfo : EIATTR_FRAME_SIZE
	.align		4
.L_1:
        /*000c*/ 	.byte	0x04, 0x11
        /*000e*/ 	.short	(.L_3 - .L_2)
	.align		4
.L_2:
        /*0010*/ 	.word	index@(_Z6conv2dPfS_S_iii)
        /*0014*/ 	.word	0x00000000


	//----- nvinfo : EIATTR_MIN_STACK_SIZE
	.align		4
.L_3:
        /*0018*/ 	.byte	0x04, 0x12
        /*001a*/ 	.short	(.L_5 - .L_4)
	.align		4
.L_4:
        /*001c*/ 	.word	index@(_Z6conv2dPfS_S_iii)
        /*0020*/ 	.word	0x00000000
.L_5:


//--------------------- .nv.compat                --------------------------
	.section	.nv.compat,"",@"SHT_CUDA_COMPAT_INFO"
	.align	4
        /*0000*/ 	.byte	0x02, 0x09, 0x00, 0x00, 0x02, 0x02, 0x01, 0x00, 0x02, 0x05, 0x05, 0x00, 0x03, 0x07, 0x01, 0x01
        /*0010*/ 	.byte	0x02, 0x03, 0x00, 0x00, 0x02, 0x06, 0x01, 0x00, 0x04, 0x0b, 0x08, 0x00, 0x09, 0x00, 0x00, 0x00
        /*0020*/ 	.byte	0x00, 0x00, 0x00, 0x00


//--------------------- .nv.info._Z6conv2dPfS_S_iii --------------------------
	.section	.nv.info._Z6conv2dPfS_S_iii,"",@"SHT_CUDA_INFO"
	.sectionflags	@""
	.align	4


	//----- nvinfo : EIATTR_CUDA_API_VERSION
	.align		4
        /*0000*/ 	.byte	0x04, 0x37
        /*0002*/ 	.short	(.L_7 - .L_6)
.L_6:
        /*0004*/ 	.word	0x00000082


	//----- nvinfo : EIATTR_KPARAM_INFO
	.align		4
.L_7:
        /*0008*/ 	.byte	0x04, 0x17
        /*000a*/ 	.short	(.L_9 - .L_8)
.L_8:
        /*000c*/ 	.word	0x00000000
        /*0010*/ 	.short	0x0005
        /*0012*/ 	.short	0x0020
        /*0014*/ 	.byte	0x00, 0xf0, 0x11, 0x00


	//----- nvinfo : EIATTR_KPARAM_INFO
	.align		4
.L_9:
        /*0018*/ 	.byte	0x04, 0x17
        /*001a*/ 	.short	(.L_11 - .L_10)
.L_10:
        /*001c*/ 	.word	0x00000000
        /*0020*/ 	.short	0x0004
        /*0022*/ 	.short	0x001c
        /*0024*/ 	.byte	0x00, 0xf0, 0x11, 0x00


	//----- nvinfo : EIATTR_KPARAM_INFO
	.align		4
.L_11:
        /*0028*/ 	.byte	0x04, 0x17
        /*002a*/ 	.short	(.L_13 - .L_12)
.L_12:
        /*002c*/ 	.word	0x00000000
        /*0030*/ 	.short	0x0003
        /*0032*/ 	.short	0x0018
        /*0034*/ 	.byte	0x00, 0xf0, 0x11, 0x00


	//----- nvinfo : EIATTR_KPARAM_INFO
	.align		4
.L_13:
        /*0038*/ 	.byte	0x04, 0x17
        /*003a*/ 	.short	(.L_15 - .L_14)
.L_14:
        /*003c*/ 	.word	0x00000000
        /*0040*/ 	.short	0x0002
        /*0042*/ 	.short	0x0010
        /*0044*/ 	.byte	0x00, 0xf5, 0x21, 0x00


	//----- nvinfo : EIATTR_KPARAM_INFO
	.align		4
.L_15:
        /*0048*/ 	.byte	0x04, 0x17
        /*004a*/ 	.short	(.L_17 - .L_16)
.L_16:
        /*004c*/ 	.word	0x00000000
        /*0050*/ 	.short	0x0001
        /*0052*/ 	.short	0x0008
        /*0054*/ 	.byte	0x00, 0xf5, 0x21, 0x00


	//----- nvinfo : EIATTR_KPARAM_INFO
	.align		4
.L_17:
        /*0058*/ 	.byte	0x04, 0x17
        /*005a*/ 	.short	(.L_19 - .L_18)
.L_18:
        /*005c*/ 	.word	0x00000000
        /*0060*/ 	.short	0x0000
        /*0062*/ 	.short	0x0000
        /*0064*/ 	.byte	0x00, 0xf5, 0x21, 0x00


	//----- nvinfo : EIATTR_SPARSE_MMA_MASK
	.align		4
.L_19:
        /*0068*/ 	.byte	0x03, 0x50
        /*006a*/ 	.short	0x0000


	//----- nvinfo : EIATTR_MAXREG_COUNT
	.align		4
        /*006c*/ 	.byte	0x03, 0x1b
        /*006e*/ 	.short	0x00ff


	//----- nvinfo : EIATTR_MERCURY_ISA_VERSION
	.align		4
        /*0070*/ 	.byte	0x03, 0x5f
        /*0072*/ 	.short	0x0101


	//----- nvinfo : EIATTR_VRC_CTA_INIT_COUNT
	.align		4
        /*0074*/ 	.byte	0x02, 0x4a
	.zero		1
	.zero		1


	//----- nvinfo : EIATTR_EXIT_INSTR_OFFSETS
	.align		4
        /*0078*/ 	.byte	0x04, 0x1c
        /*007a*/ 	.short	(.L_21 - .L_20)


	//   ....[0]....
.L_20:
        /*007c*/ 	.word	0x00000010


	//----- nvinfo : EIATTR_CBANK_PARAM_SIZE
	.align		4
.L_21:
        /*0080*/ 	.byte	0x03, 0x19
        /*0082*/ 	.short	0x0024


	//----- nvinfo : EIATTR_PARAM_CBANK
	.align		4
        /*0084*/ 	.byte	0x04, 0x0a
        /*0086*/ 	.short	(.L_23 - .L_22)
	.align		4
.L_22:
        /*0088*/ 	.word	index@(.nv.constant0._Z6conv2dPfS_S_iii)
        /*008c*/ 	.short	0x0380
        /*008e*/ 	.short	0x0024


	//----- nvinfo : EIATTR_SW_WAR
	.align		4
.L_23:
        /*0090*/ 	.byte	0x04, 0x36
        /*0092*/ 	.short	(.L_25 - .L_24)
.L_24:
        /*0094*/ 	.word	0x00000008
.L_25:


//--------------------- .nv.callgraph             --------------------------
	.section	.nv.callgraph,"",@"SHT_CUDA_CALLGRAPH"
	.align	4
	.sectionentsize	8
	.align		4
        /*0000*/ 	.word	0x00000000
	.align		4
        /*0004*/ 	.word	0xffffffff
	.align		4
        /*0008*/ 	.word	0x00000000
	.align		4
        /*000c*/ 	.word	0xfffffffe
	.align		4
        /*0010*/ 	.word	0x00000000
	.align		4
        /*0014*/ 	.word	0xfffffffd
	.align		4
        /*0018*/ 	.word	0x00000000
	.align		4
        /*001c*/ 	.word	0xfffffffc


//--------------------- .text._Z6conv2dPfS_S_iii  --------------------------
	.section	.text._Z6conv2dPfS_S_iii,"ax",@progbits
	.align	128
        .global         _Z6conv2dPfS_S_iii
        .type           _Z6conv2dPfS_S_iii,@function
        .size           _Z6conv2dPfS_S_iii,(.L_x_1 - _Z6conv2dPfS_S_iii)
        .other          _Z6conv2dPfS_S_iii,@"STO_CUDA_ENTRY STV_DEFAULT"
_Z6conv2dPfS_S_iii:
.text._Z6conv2dPfS_S_iii:
[----:B------:R-:W-:Y:S01]  /*0000*/  LDC R1, c[0x0][0x37c] ;  /* 0x0000df00ff017b82 */ /* 0x000fe20000000800 */
[----:B------:R-:W-:Y:S05]  /*0010*/  EXIT ;  /* 0x000000000000794d */ /* 0x000fea0003800000 */
.L_x_0:
[----:B------:R-:W-:-:S00]  /*0020*/  BRA `(.L_x_0) ;  /* 0xfffffffc00fc7947 */ /* 0x000fc0000383ffff */
[----:B------:R-:W-:-:S00]  /*0030*/  NOP ;  /* 0x0000000000007918 */ /* 0x000fc00000000000 */
        /* <DEDUP_REMOVED lines=12> */
.L_x_1:


//--------------------- .nv.shared.reserved.0     --------------------------
	.section	.nv.shared.reserved.0,"aw",@nobits
	.weak		__nv_reservedSMEM_offset_0_alias
	.size		__nv_reservedSMEM_offset_0_alias, 0, 64
	.other		__nv_reservedSMEM_offset_0_alias,@"STO_CUDA_RESERVED_SHARED STV_DEFAULT"
__nv_reservedSMEM_offset_0_alias:
	.zero		0
	.zero		64


//--------------------- .nv.constant0._Z6conv2dPfS_S_iii --------------------------
	.section	.nv.constant0._Z6conv2dPfS_S_iii,"a",@progbits
	.sectionflags	@""
	.align	4
.nv.constant0._Z6conv2dPfS_S_iii:
	.zero		932


//--------------------- SYMBOLS --------------------------

	.type		.nv.reservedSmem.offset0,@object
	.size		.nv.reservedSmem.offset0,0x4
